	.headerflags	@"EF_CUDA_TEXMODE_UNIFIED EF_CUDA_64BIT_ADDRESS EF_CUDA_ACCELERATORS EF_CUDA_SM90 EF_CUDA_VIRTUAL_SM(EF_CUDA_SM90)"
	.elftype	@"ET_EXEC"


//--------------------- .nv.info                  --------------------------
	.section	.nv.info,"",@"SHT_CUDA_INFO"
	.align	4


	//----- nvinfo : EIATTR_REGCOUNT
	.align		4
        /*0000*/ 	.byte	0x04, 0x2f
        /*0002*/ 	.short	(.L_3 - .L_2)
	.align		4
.L_2:
        /*0004*/ 	.word	index@(triton_poi_fused__native_batch_norm_legit_no_training_cat_relu_17)
        /*0008*/ 	.word	0x00000020


	//----- nvinfo : EIATTR_MIN_STACK_SIZE
	.align		4
.L_3:
        /*000c*/ 	.byte	0x04, 0x12
        /*000e*/ 	.short	(.L_5 - .L_4)
	.align		4
.L_4:
        /*0010*/ 	.word	index@(triton_poi_fused__native_batch_norm_legit_no_training_cat_relu_17)
        /*0014*/ 	.word	0x00000000


	//----- nvinfo : EIATTR_FRAME_SIZE
	.align		4
.L_5:
        /*0018*/ 	.byte	0x04, 0x11
        /*001a*/ 	.short	(.L_7 - .L_6)
	.align		4
.L_6:
        /*001c*/ 	.word	index@(triton_poi_fused__native_batch_norm_legit_no_training_cat_relu_17)
        /*0020*/ 	.word	0x00000000


	//----- nvinfo : EIATTR_MIN_STACK_SIZE
	.align		4
.L_7:
        /*0024*/ 	.byte	0x04, 0x12
        /*0026*/ 	.short	(.L_9 - .L_8)
	.align		4
.L_8:
        /*0028*/ 	.word	index@(triton_poi_fused__native_batch_norm_legit_no_training_cat_relu_17)
        /*002c*/ 	.word	0x00000000
.L_9:


//--------------------- .nv.info.triton_poi_fused__native_batch_norm_legit_no_training_cat_relu_17 --------------------------
	.section	.nv.info.triton_poi_fused__native_batch_norm_legit_no_training_cat_relu_17,"",@"SHT_CUDA_INFO"
	.sectionflags	@""
	.align	4


	//----- nvinfo : EIATTR_CUDA_API_VERSION
	.align		4
        /*0000*/ 	.byte	0x04, 0x37
        /*0002*/ 	.short	(.L_11 - .L_10)
.L_10:
        /*0004*/ 	.word	0x0000007c


	//----- nvinfo : EIATTR_KPARAM_INFO
	.align		4
.L_11:
        /*0008*/ 	.byte	0x04, 0x17
        /*000a*/ 	.short	(.L_13 - .L_12)
.L_12:
        /*000c*/ 	.word	0x00000000
        /*0010*/ 	.short	0x000d
        /*0012*/ 	.short	0x0068
        /*0014*/ 	.byte	0x00, 0xf0, 0x11, 0x00


	//----- nvinfo : EIATTR_KPARAM_INFO
	.align		4
.L_13:
        /*0018*/ 	.byte	0x04, 0x17
        /*001a*/ 	.short	(.L_15 - .L_14)
.L_14:
        /*001c*/ 	.word	0x00000000
        /*0020*/ 	.short	0x000c
        /*0022*/ 	.short	0x0060
        /*0024*/ 	.byte	0x00, 0xf4, 0x21, 0x00


	//----- nvinfo : EIATTR_KPARAM_INFO
	.align		4
.L_15:
        /*0028*/ 	.byte	0x04, 0x17
        /*002a*/ 	.short	(.L_17 - .L_16)
.L_16:
        /*002c*/ 	.word	0x00000000
        /*0030*/ 	.short	0x000b
        /*0032*/ 	.short	0x0058
        /*0034*/ 	.byte	0x00, 0xf4, 0x21, 0x00


	//----- nvinfo : EIATTR_KPARAM_INFO
	.align		4
.L_17:
        /*0038*/ 	.byte	0x04, 0x17
        /*003a*/ 	.short	(.L_19 - .L_18)
.L_18:
        /*003c*/ 	.word	0x00000000
        /*0040*/ 	.short	0x000a
        /*0042*/ 	.short	0x0050
        /*0044*/ 	.byte	0x00, 0xf4, 0x21, 0x00


	//----- nvinfo : EIATTR_KPARAM_INFO
	.align		4
.L_19:
        /*0048*/ 	.byte	0x04, 0x17
        /*004a*/ 	.short	(.L_21 - .L_20)
.L_20:
        /*004c*/ 	.word	0x00000000
        /*0050*/ 	.short	0x0009
        /*0052*/ 	.short	0x0048
        /*0054*/ 	.byte	0x00, 0xf4, 0x21, 0x00


	//----- nvinfo : EIATTR_KPARAM_INFO
	.align		4
.L_21:
        /*0058*/ 	.byte	0x04, 0x17
        /*005a*/ 	.short	(.L_23 - .L_22)
.L_22:
        /*005c*/ 	.word	0x00000000
        /*0060*/ 	.short	0x0008
        /*0062*/ 	.short	0x0040
        /*0064*/ 	.byte	0x00, 0xf4, 0x21, 0x00


	//----- nvinfo : EIATTR_KPARAM_INFO
	.align		4
.L_23:
        /*0068*/ 	.byte	0x04, 0x17
        /*006a*/ 	.short	(.L_25 - .L_24)
.L_24:
        /*006c*/ 	.word	0x00000000
        /*0070*/ 	.short	0x0007
        /*0072*/ 	.short	0x0038
        /*0074*/ 	.byte	0x00, 0xf4, 0x21, 0x00


	//----- nvinfo : EIATTR_KPARAM_INFO
	.align		4
.L_25:
        /*0078*/ 	.byte	0x04, 0x17
        /*007a*/ 	.short	(.L_27 - .L_26)
.L_26:
        /*007c*/ 	.word	0x00000000
        /*0080*/ 	.short	0x0006
        /*0082*/ 	.short	0x0030
        /*0084*/ 	.byte	0x00, 0xf4, 0x21, 0x00


	//----- nvinfo : EIATTR_KPARAM_INFO
	.align		4
.L_27:
        /*0088*/ 	.byte	0x04, 0x17
        /*008a*/ 	.short	(.L_29 - .L_28)
.L_28:
        /*008c*/ 	.word	0x00000000
        /*0090*/ 	.short	0x0005
        /*0092*/ 	.short	0x0028
        /*0094*/ 	.byte	0x00, 0xf4, 0x21, 0x00


	//----- nvinfo : EIATTR_KPARAM_INFO
	.align		4
.L_29:
        /*0098*/ 	.byte	0x04, 0x17
        /*009a*/ 	.short	(.L_31 - .L_30)
.L_30:
        /*009c*/ 	.word	0x00000000
        /*00a0*/ 	.short	0x0004
        /*00a2*/ 	.short	0x0020
        /*00a4*/ 	.byte	0x00, 0xf4, 0x21, 0x00


	//----- nvinfo : EIATTR_KPARAM_INFO
	.align		4
.L_31:
        /*00a8*/ 	.byte	0x04, 0x17
        /*00aa*/ 	.short	(.L_33 - .L_32)
.L_32:
        /*00ac*/ 	.word	0x00000000
        /*00b0*/ 	.short	0x0003
        /*00b2*/ 	.short	0x0018
        /*00b4*/ 	.byte	0x00, 0xf4, 0x21, 0x00


	//----- nvinfo : EIATTR_KPARAM_INFO
	.align		4
.L_33:
        /*00b8*/ 	.byte	0x04, 0x17
        /*00ba*/ 	.short	(.L_35 - .L_34)
.L_34:
        /*00bc*/ 	.word	0x00000000
        /*00c0*/ 	.short	0x0002
        /*00c2*/ 	.short	0x0010
        /*00c4*/ 	.byte	0x00, 0xf4, 0x21, 0x00


	//----- nvinfo : EIATTR_KPARAM_INFO
	.align		4
.L_35:
        /*00c8*/ 	.byte	0x04, 0x17
        /*00ca*/ 	.short	(.L_37 - .L_36)
.L_36:
        /*00cc*/ 	.word	0x00000000
        /*00d0*/ 	.short	0x0001
        /*00d2*/ 	.short	0x0008
        /*00d4*/ 	.byte	0x00, 0xf4, 0x21, 0x00


	//----- nvinfo : EIATTR_KPARAM_INFO
	.align		4
.L_37:
        /*00d8*/ 	.byte	0x04, 0x17
        /*00da*/ 	.short	(.L_39 - .L_38)
.L_38:
        /*00dc*/ 	.word	0x00000000
        /*00e0*/ 	.short	0x0000
        /*00e2*/ 	.short	0x0000
        /*00e4*/ 	.byte	0x00, 0xf4, 0x21, 0x00


	//----- nvinfo : EIATTR_SPARSE_MMA_MASK
	.align		4
.L_39:
        /*00e8*/ 	.byte	0x03, 0x50
        /*00ea*/ 	.short	0x0000


	//----- nvinfo : EIATTR_MAXREG_COUNT
	.align		4
        /*00ec*/ 	.byte	0x03, 0x1b
        /*00ee*/ 	.short	0x00ff


	//----- nvinfo : EIATTR_EXIT_INSTR_OFFSETS
	.align		4
        /*00f0*/ 	.byte	0x04, 0x1c
        /*00f2*/ 	.short	(.L_41 - .L_40)


	//   ....[0]....
.L_40:
        /*00f4*/ 	.word	0x00000810


	//----- nvinfo : EIATTR_REQNTID
	.align		4
.L_41:
        /*00f8*/ 	.byte	0x04, 0x10
        /*00fa*/ 	.short	(.L_43 - .L_42)
.L_42:
        /*00fc*/ 	.word	0x00000100
        /*0100*/ 	.word	0x00000001
        /*0104*/ 	.word	0x00000001


	//----- nvinfo : EIATTR_CBANK_PARAM_SIZE
	.align		4
.L_43:
        /*0108*/ 	.byte	0x03, 0x19
        /*010a*/ 	.short	0x006c


	//----- nvinfo : EIATTR_PARAM_CBANK
	.align		4
        /*010c*/ 	.byte	0x04, 0x0a
        /*010e*/ 	.short	(.L_45 - .L_44)
	.align		4
.L_44:
        /*0110*/ 	.word	index@(.nv.constant0.triton_poi_fused__native_batch_norm_legit_no_training_cat_relu_17)
        /*0114*/ 	.short	0x0210
        /*0116*/ 	.short	0x006c


	//----- nvinfo : EIATTR_SW_WAR
	.align		4
.L_45:
        /*0118*/ 	.byte	0x04, 0x36
        /*011a*/ 	.short	(.L_47 - .L_46)
.L_46:
        /*011c*/ 	.word	0x00000008
.L_47:


//--------------------- .nv.callgraph             --------------------------
	.section	.nv.callgraph,"",@"SHT_CUDA_CALLGRAPH"
	.align	4
	.sectionentsize	8
	.align		4
        /*0000*/ 	.word	0x00000000
	.align		4
        /*0004*/ 	.word	0xffffffff
	.align		4
        /*0008*/ 	.word	0x00000000
	.align		4
        /*000c*/ 	.word	0xfffffffe
	.align		4
        /*0010*/ 	.word	0x00000000
	.align		4
        /*0014*/ 	.word	0xfffffffd
	.align		4
        /*0018*/ 	.word	0x00000000
	.align		4
        /*001c*/ 	.word	0xfffffffc


//--------------------- .nv.constant4             --------------------------
	.section	.nv.constant4,"a",@progbits
	.align	8
	.align		8
.nv.constant4:
        /*0000*/ 	.dword	_$_str
	.align		8
        /*0008*/ 	.dword	_$_str_$_2


//--------------------- .text.triton_poi_fused__native_batch_norm_legit_no_training_cat_relu_17 --------------------------
	.section	.text.triton_poi_fused__native_batch_norm_legit_no_training_cat_relu_17,"ax",@progbits
	.align	128
        .global         triton_poi_fused__native_batch_norm_legit_no_training_cat_relu_17
        .type           triton_poi_fused__native_batch_norm_legit_no_training_cat_relu_17,@function
        .size           triton_poi_fused__native_batch_norm_legit_no_training_cat_relu_17,(.L_x_1 - triton_poi_fused__native_batch_norm_legit_no_training_cat_relu_17)
        .other          triton_poi_fused__native_batch_norm_legit_no_training_cat_relu_17,@"STO_CUDA_ENTRY STV_DEFAULT"
triton_poi_fused__native_batch_norm_legit_no_training_cat_relu_17:
.text.triton_poi_fused__native_batch_norm_legit_no_training_cat_relu_17:
[----:B------:R-:W-:Y:S01]  /*0000*/  LDC R1, c[0x0][0x28] ;  /* 0x00000a00ff017b82 */ /* 0x000fe20000000800 */
[----:B------:R-:W1:Y:S01]  /*0010*/  S2R R0, SR_TID.X ;  /* 0x0000000000007919 */ /* 0x000e620000002100 */
[----:B------:R-:W-:Y:S01]  /*0020*/  ULDC.64 UR4, c[0x0][0x208] ;  /* 0x0000820000047ab9 */ /* 0x000fe20000000a00 */
[----:B------:R-:W-:Y:S01]  /*0030*/  ULDC.64 UR6, c[0x0][0x218] ;  /* 0x0000860000067ab9 */ /* 0x000fe20000000a00 */
[----:B------:R-:W-:Y:S01]  /*0040*/  ULDC.64 UR8, c[0x0][0x220] ;  /* 0x0000880000087ab9 */ /* 0x000fe20000000a00 */
[----:B------:R-:W2:Y:S01]  /*0050*/  S2R R3, SR_CTAID.X ;  /* 0x0000000000037919 */ /* 0x000ea20000002500 */
[----:B------:R-:W-:Y:S01]  /*0060*/  ULDC.64 UR10, c[0x0][0x238] ;  /* 0x00008e00000a7ab9 */ /* 0x000fe20000000a00 */
[----:B------:R-:W-:Y:S01]  /*0070*/  ULDC.64 UR12, c[0x0][0x240] ;  /* 0x00009000000c7ab9 */ /* 0x000fe20000000a00 */
[----:B-1----:R-:W-:-:S05]  /*0080*/  IMAD.SHL.U32 R0, R0, 0x2, RZ ;  /* 0x0000000200007824 */ /* 0x002fca00078e00ff */
[----:B------:R-:W-:-:S05]  /*0090*/  LOP3.LUT R0, R0, 0x1fe, RZ, 0xc0, !PT ;  /* 0x000001fe00007812 */ /* 0x000fca00078ec0ff */
[----:B--2---:R-:W-:-:S04]  /*00a0*/  IMAD R18, R3, 0x200, R0 ;  /* 0x0000020003127824 */ /* 0x004fc800078e0200 */
[----:B------:R-:W-:Y:S01]  /*00b0*/  IMAD.HI R6, R18, 0x66666667, RZ ;  /* 0x6666666712067827 */ /* 0x000fe200078e02ff */
[----:B------:R-:W-:-:S04]  /*00c0*/  SHF.R.S32.HI R3, RZ, 0x1f, R18 ;  /* 0x0000001fff037819 */ /* 0x000fc80000011412 */
[----:B------:R-:W-:Y:S02]  /*00d0*/  LEA.HI R0, R3, R18, RZ, 0x6 ;  /* 0x0000001203007211 */ /* 0x000fe400078f30ff */
[----:B------:R-:W-:Y:S02]  /*00e0*/  SHF.R.U32.HI R7, RZ, 0x1f, R6 ;  /* 0x0000001fff077819 */ /* 0x000fe40000011606 */
[----:B------:R-:W-:Y:S02]  /*00f0*/  SHF.R.S32.HI R19, RZ, 0x6, R0 ;  /* 0x00000006ff137819 */ /* 0x000fe40000011400 */
[----:B------:R-:W-:Y:S02]  /*0100*/  LOP3.LUT R5, R0, 0xffffffc0, RZ, 0xc0, !PT ;  /* 0xffffffc000057812 */ /* 0x000fe400078ec0ff */
[----:B------:R-:W-:Y:S01]  /*0110*/  LEA.HI.SX32 R7, R6, R7, 0x13 ;  /* 0x0000000706077211 */ /* 0x000fe200078f9aff */
[----:B------:R-:W-:-:S04]  /*0120*/  IMAD.HI R2, R19, 0x66666667, RZ ;  /* 0x6666666713027827 */ /* 0x000fc800078e02ff */
[----:B------:R-:W-:Y:S01]  /*0130*/  IMAD.IADD R5, R18, 0x1, -R5 ;  /* 0x0000000112057824 */ /* 0x000fe200078e0a05 */
[----:B------:R-:W-:-:S03]  /*0140*/  SHF.R.U32.HI R3, RZ, 0x1f, R2 ;  /* 0x0000001fff037819 */ /* 0x000fc60000011602 */
[----:B------:R-:W-:Y:S01]  /*0150*/  IMAD R5, R7, 0x800, R5 ;  /* 0x0000080007057824 */ /* 0x000fe200078e0205 */
[----:B------:R-:W-:Y:S02]  /*0160*/  LEA.HI.SX32 R4, R2, R3, 0x19 ;  /* 0x0000000302047211 */ /* 0x000fe400078fcaff */
[----:B------:R-:W1:Y:S02]  /*0170*/  LDC.64 R2, c[0x0][0x250] ;  /* 0x00009400ff027b82 */ /* 0x000e640000000a00 */
[----:B------:R-:W-:Y:S01]  /*0180*/  SHF.R.S32.HI R9, RZ, 0x1f, R5 ;  /* 0x0000001fff097819 */ /* 0x000fe20000011405 */
[----:B------:R-:W-:-:S04]  /*0190*/  IMAD R19, R4, -0x140, R19 ;  /* 0xfffffec004137824 */ /* 0x000fc800078e0213 */
[----:B------:R-:W-:-:S05]  /*01a0*/  IMAD.SHL.U32 R0, R19, 0x40, RZ ;  /* 0x0000004013007824 */ /* 0x000fca00078e00ff */
[----:B------:R-:W-:-:S04]  /*01b0*/  IADD3 R5, P0, R0, R5, RZ ;  /* 0x0000000500057210 */ /* 0x000fc80007f1e0ff */
[----:B------:R-:W-:Y:S01]  /*01c0*/  LEA.HI.X.SX32 R4, R0, R9, 0x1, P0 ;  /* 0x0000000900047211 */ /* 0x000fe200000f0eff */
[----:B------:R-:W-:Y:S02]  /*01d0*/  IMAD R0, R7, -0x5000, R18 ;  /* 0xffffb00007007824 */ /* 0x000fe400078e0212 */
[C---:B------:R-:W-:Y:S01]  /*01e0*/  IMAD.SHL.U32 R16, R5.reuse, 0x4, RZ ;  /* 0x0000000405107824 */ /* 0x040fe200078e00ff */
[----:B------:R-:W-:Y:S01]  /*01f0*/  SHF.L.U64.HI R4, R5, 0x2, R4 ;  /* 0x0000000205047819 */ /* 0x000fe20000010204 */
[----:B------:R-:W-:Y:S01]  /*0200*/  IMAD R29, R7, 0x2000, R0 ;  /* 0x00002000071d7824 */ /* 0x000fe200078e0200 */
[C---:B------:R-:W-:Y:S01]  /*0210*/  LOP3.LUT R22, R19.reuse, 0xffffffe0, RZ, 0xc0, !PT ;  /* 0xffffffe013167812 */ /* 0x040fe200078ec0ff */
[----:B------:R-:W2:Y:S01]  /*0220*/  LDC.64 R6, c[0x0][0x210] ;  /* 0x00008400ff067b82 */ /* 0x000ea20000000a00 */
[----:B-1----:R-:W-:Y:S01]  /*0230*/  IMAD.WIDE R2, R19, 0x4, R2 ;  /* 0x0000000413027825 */ /* 0x002fe200078e0202 */
[----:B------:R-:W-:Y:S02]  /*0240*/  IADD3 R26, P0, R16, UR6, RZ ;  /* 0x00000006101a7c10 */ /* 0x000fe4000ff1e0ff */
[----:B------:R-:W-:-:S02]  /*0250*/  IADD3 R24, P1, R16, UR8, RZ ;  /* 0x0000000810187c10 */ /* 0x000fc4000ff3e0ff */
[----:B------:R1:W3:Y:S01]  /*0260*/  LDG.E.EL R0, desc[UR4][R2.64] ;  /* 0x0000000402007981 */ /* 0x0002e2000c2e1900 */
[----:B------:R-:W-:Y:S01]  /*0270*/  IADD3.X R27, R4, UR7, RZ, P0, !PT ;  /* 0x00000007041b7c10 */ /* 0x000fe200087fe4ff */
[----:B------:R-:W-:Y:S01]  /*0280*/  ULDC.64 UR6, c[0x0][0x228] ;  /* 0x00008a0000067ab9 */ /* 0x000fe20000000a00 */
[----:B------:R-:W-:Y:S01]  /*0290*/  IADD3.X R25, R4, UR9, RZ, P1, !PT ;  /* 0x0000000904197c10 */ /* 0x000fe20008ffe4ff */
[----:B------:R-:W-:Y:S01]  /*02a0*/  ULDC.64 UR8, c[0x0][0x230] ;  /* 0x00008c0000087ab9 */ /* 0x000fe20000000a00 */
[----:B------:R-:W-:Y:S02]  /*02b0*/  ISETP.NE.AND P5, PT, R22, 0x100, PT ;  /* 0x000001001600780c */ /* 0x000fe40003fa5270 */
[----:B------:R-:W-:Y:S02]  /*02c0*/  ISETP.GT.AND P6, PT, R19, 0x11f, PT ;  /* 0x0000011f1300780c */ /* 0x000fe40003fc4270 */
[----:B------:R-:W-:Y:S02]  /*02d0*/  IADD3 R20, P0, R16, UR6, RZ ;  /* 0x0000000610147c10 */ /* 0x000fe4000ff1e0ff */
[----:B-1----:R-:W-:-:S02]  /*02e0*/  CS2R R2, SRZ ;  /* 0x0000000000027805 */ /* 0x002fc4000001ff00 */
[----:B------:R-:W-:Y:S02]  /*02f0*/  IADD3 R14, P1, R16, UR8, RZ ;  /* 0x00000008100e7c10 */ /* 0x000fe4000ff3e0ff */
[----:B------:R-:W-:Y:S02]  /*0300*/  IADD3 R12, P2, R16, UR10, RZ ;  /* 0x0000000a100c7c10 */ /* 0x000fe4000ff5e0ff */
[----:B------:R-:W-:Y:S02]  /*0310*/  IADD3 R16, P3, R16, UR12, RZ ;  /* 0x0000000c10107c10 */ /* 0x000fe4000ff7e0ff */
[----:B------:R-:W-:Y:S02]  /*0320*/  IADD3.X R21, R4, UR7, RZ, P0, !PT ;  /* 0x0000000704157c10 */ /* 0x000fe400087fe4ff */
[----:B------:R-:W-:Y:S02]  /*0330*/  IADD3.X R15, R4, UR9, RZ, P1, !PT ;  /* 0x00000009040f7c10 */ /* 0x000fe40008ffe4ff */
[----:B------:R-:W-:-:S02]  /*0340*/  IADD3.X R13, R4, UR11, RZ, P2, !PT ;  /* 0x0000000b040d7c10 */ /* 0x000fc400097fe4ff */
[----:B------:R-:W-:Y:S02]  /*0350*/  IADD3.X R17, R4, UR13, RZ, P3, !PT ;  /* 0x0000000d04117c10 */ /* 0x000fe40009ffe4ff */
[----:B------:R-:W-:Y:S02]  /*0360*/  CS2R R4, SRZ ;  /* 0x0000000000047805 */ /* 0x000fe4000001ff00 */
[C---:B------:R-:W-:Y:S01]  /*0370*/  ISETP.NE.AND P4, PT, R22.reuse, 0xe0, PT ;  /* 0x000000e01600780c */ /* 0x040fe20003f85270 */
[----:B------:R1:W4:Y:S01]  /*0380*/  @!P5 LDG.E.64 R2, desc[UR4][R12.64+-0x10000] ;  /* 0xff0000040c02d981 */ /* 0x000322000c1e1b00 */
[----:B------:R-:W-:Y:S02]  /*0390*/  CS2R R10, SRZ ;  /* 0x00000000000a7805 */ /* 0x000fe4000001ff00 */
[C---:B------:R-:W-:Y:S01]  /*03a0*/  ISETP.NE.AND P1, PT, R22.reuse, 0xc0, PT ;  /* 0x000000c01600780c */ /* 0x040fe20003f25270 */
[----:B------:R5:W4:Y:S01]  /*03b0*/  @P6 LDG.E.64 R4, desc[UR4][R16.64+-0x12000] ;  /* 0xfee0000410046981 */ /* 0x000b22000c1e1b00 */
[----:B------:R-:W-:-:S02]  /*03c0*/  ISETP.NE.AND P2, PT, R22, 0xa0, PT ;  /* 0x000000a01600780c */ /* 0x000fc40003f45270 */
[----:B------:R-:W-:Y:S02]  /*03d0*/  ISETP.NE.AND P3, PT, R22, 0x80, PT ;  /* 0x000000801600780c */ /* 0x000fe40003f65270 */
[----:B------:R-:W-:Y:S02]  /*03e0*/  CS2R R8, SRZ ;  /* 0x0000000000087805 */ /* 0x000fe4000001ff00 */
[----:B------:R-:W-:Y:S02]  /*03f0*/  ISETP.GE.AND P0, PT, R19, 0x80, PT ;  /* 0x000000801300780c */ /* 0x000fe40003f06270 */
[----:B-1----:R-:W-:Y:S01]  /*0400*/  CS2R R12, SRZ ;  /* 0x00000000000c7805 */ /* 0x002fe2000001ff00 */
[----:B------:R-:W1:Y:S01]  /*0410*/  LDC.64 R22, c[0x0][0x258] ;  /* 0x00009600ff167b82 */ /* 0x000e620000000a00 */
[----:B------:R2:W4:Y:S01]  /*0420*/  @!P4 LDG.E.64 R10, desc[UR4][R14.64+-0xe000] ;  /* 0xff2000040e0ac981 */ /* 0x000522000c1e1b00 */
[----:B-----5:R-:W-:-:S03]  /*0430*/  CS2R R16, SRZ ;  /* 0x0000000000107805 */ /* 0x020fc6000001ff00 */
[----:B------:R5:W4:Y:S04]  /*0440*/  @!P1 LDG.E.64 R8, desc[UR4][R20.64+-0xc000] ;  /* 0xff40000414089981 */ /* 0x000b28000c1e1b00 */
[----:B------:R5:W4:Y:S01]  /*0450*/  @!P2 LDG.E.64 R16, desc[UR4][R24.64+-0xa000] ;  /* 0xff6000041810a981 */ /* 0x000b22000c1e1b00 */
[----:B0-2---:R-:W0:Y:S03]  /*0460*/  LDC.64 R14, c[0x0][0x248] ;  /* 0x00009200ff0e7b82 */ /* 0x005e260000000a00 */
[----:B------:R-:W2:Y:S05]  /*0470*/  @!P3 LDG.E.64 R12, desc[UR4][R26.64+-0x8000] ;  /* 0xff8000041a0cb981 */ /* 0x000eaa000c1e1b00 */
[----:B-----5:R-:W5:Y:S01]  /*0480*/  LDC.64 R20, c[0x0][0x260] ;  /* 0x00009800ff147b82 */ /* 0x020f620000000a00 */
[----:B------:R-:W-:Y:S01]  /*0490*/  IMAD.WIDE R24, R29, 0x4, R6 ;  /* 0x000000041d187825 */ /* 0x000fe200078e0206 */
[----:B------:R-:W-:-:S06]  /*04a0*/  CS2R R6, SRZ ;  /* 0x0000000000067805 */ /* 0x000fcc000001ff00 */
[----:B------:R-:W2:Y:S01]  /*04b0*/  @!P0 LDG.E.64 R6, desc[UR4][R24.64] ;  /* 0x0000000418068981 */ /* 0x000ea2000c1e1b00 */
[----:B0-----:R-:W-:-:S05]  /*04c0*/  IMAD.WIDE R28, R19, 0x4, R14 ;  /* 0x00000004131c7825 */ /* 0x001fca00078e020e */
[----:B------:R-:W2:Y:S01]  /*04d0*/  LDG.E.EL R14, desc[UR4][R28.64] ;  /* 0x000000041c0e7981 */ /* 0x000ea2000c2e1900 */
[----:B-1----:R-:W-:-:S04]  /*04e0*/  IMAD.WIDE R22, R19, 0x4, R22 ;  /* 0x0000000413167825 */ /* 0x002fc800078e0216 */
[----:B-----5:R-:W-:Y:S01]  /*04f0*/  IMAD.WIDE R20, R19, 0x4, R20 ;  /* 0x0000000413147825 */ /* 0x020fe200078e0214 */
[----:B------:R-:W5:Y:S05]  /*0500*/  LDG.E.EL R15, desc[UR4][R22.64] ;  /* 0x00000004160f7981 */ /* 0x000f6a000c2e1900 */
[----:B------:R-:W5:Y:S01]  /*0510*/  LDG.E.EL R20, desc[UR4][R20.64] ;  /* 0x0000000414147981 */ /* 0x000f62000c2e1900 */
[----:B---3--:R-:W-:-:S06]  /*0520*/  FADD R0, R0, 9.9999997473787516356e-06 ;  /* 0x3727c5ac00007421 */ /* 0x008fcc0000000000 */
[----:B------:R-:W0:Y:S01]  /*0530*/  MUFU.SQRT R0, R0 ;  /* 0x0000000000007308 */ /* 0x000e220000002000 */
[----:B----4-:R-:W-:Y:S02]  /*0540*/  SEL R3, R3, RZ, !P5 ;  /* 0x000000ff03037207 */ /* 0x010fe40006800000 */
[----:B------:R-:W-:Y:S02]  /*0550*/  SEL R2, R2, RZ, !P5 ;  /* 0x000000ff02027207 */ /* 0x000fe40006800000 */
[----:B------:R-:W-:Y:S02]  /*0560*/  @P5 SEL R3, R5, RZ, P6 ;  /* 0x000000ff05035207 */ /* 0x000fe40003000000 */
[----:B------:R-:W-:Y:S02]  /*0570*/  @P5 SEL R2, R4, RZ, P6 ;  /* 0x000000ff04025207 */ /* 0x000fe40003000000 */
[C---:B0-----:R-:W-:Y:S02]  /*0580*/  FSETP.GT.AND P5, PT, R0.reuse, 8.50705917302346158658e+37, PT ;  /* 0x7e8000000000780b */ /* 0x041fe40003fa4000 */
[----:B------:R-:W-:-:S02]  /*0590*/  FSETP.GEU.AND P6, PT, R0, 1.175494350822287508e-38, PT ;  /* 0x008000000000780b */ /* 0x000fc40003fce000 */
[----:B------:R-:W-:Y:S02]  /*05a0*/  SEL R5, R10, RZ, !P4 ;  /* 0x000000ff0a057207 */ /* 0x000fe40006000000 */
[----:B------:R-:W-:Y:S02]  /*05b0*/  SEL R4, R11, RZ, !P4 ;  /* 0x000000ff0b047207 */ /* 0x000fe40006000000 */
[----:B------:R-:W-:-:S05]  /*05c0*/  SEL R8, R8, RZ, !P1 ;  /* 0x000000ff08087207 */ /* 0x000fca0004800000 */
[----:B------:R-:W-:Y:S01]  /*05d0*/  @P5 FMUL R0, R0, 0.25 ;  /* 0x3e80000000005820 */ /* 0x000fe20000400000 */
[----:B------:R-:W-:Y:S02]  /*05e0*/  SEL R9, R9, RZ, !P1 ;  /* 0x000000ff09097207 */ /* 0x000fe40004800000 */
[----:B------:R-:W-:Y:S01]  /*05f0*/  @P1 SEL R8, R5, R2, !P4 ;  /* 0x0000000205081207 */ /* 0x000fe20006000000 */
[----:B------:R-:W-:Y:S01]  /*0600*/  @!P6 FMUL R0, R0, 16777216 ;  /* 0x4b8000000000e820 */ /* 0x000fe20000400000 */
[----:B------:R-:W-:Y:S02]  /*0610*/  @P1 SEL R9, R4, R3, !P4 ;  /* 0x0000000304091207 */ /* 0x000fe40006000000 */
[----:B------:R-:W-:Y:S02]  /*0620*/  SEL R2, R17, RZ, !P2 ;  /* 0x000000ff11027207 */ /* 0x000fe40005000000 */
[----:B--2---:R-:W-:Y:S01]  /*0630*/  SEL R5, R13, RZ, !P3 ;  /* 0x000000ff0d057207 */ /* 0x004fe20005800000 */
[----:B------:R-:W0:Y:S01]  /*0640*/  MUFU.RCP R0, R0 ;  /* 0x0000000000007308 */ /* 0x000e220000001000 */
[----:B------:R-:W-:Y:S01]  /*0650*/  @P3 SEL R5, R2, R9, !P2 ;  /* 0x0000000902053207 */ /* 0x000fe20005000000 */
[----:B------:R-:W-:Y:S01]  /*0660*/  IMAD.MOV.U32 R9, RZ, RZ, 0x3e800000 ;  /* 0x3e800000ff097424 */ /* 0x000fe200078e00ff */
[----:B------:R-:W-:-:S02]  /*0670*/  SEL R3, R16, RZ, !P2 ;  /* 0x000000ff10037207 */ /* 0x000fc40005000000 */
[----:B------:R-:W-:Y:S02]  /*0680*/  SEL R4, R12, RZ, !P3 ;  /* 0x000000ff0c047207 */ /* 0x000fe40005800000 */
[----:B------:R-:W-:Y:S02]  /*0690*/  FSEL R9, R9, 1, P5 ;  /* 0x3f80000009097808 */ /* 0x000fe40002800000 */
[----:B------:R-:W-:Y:S02]  /*06a0*/  @P3 SEL R4, R3, R8, !P2 ;  /* 0x0000000803043207 */ /* 0x000fe40005000000 */
[----:B------:R-:W-:Y:S01]  /*06b0*/  SEL R11, R6, RZ, !P0 ;  /* 0x000000ff060b7207 */ /* 0x000fe20004000000 */
[----:B------:R-:W1:Y:S01]  /*06c0*/  LDC.64 R2, c[0x0][0x270] ;  /* 0x00009c00ff027b82 */ /* 0x000e620000000a00 */
[----:B------:R-:W-:Y:S01]  /*06d0*/  SEL R8, R7, RZ, !P0 ;  /* 0x000000ff07087207 */ /* 0x000fe20004000000 */
[----:B------:R-:W-:Y:S01]  /*06e0*/  @!P6 FMUL R9, R9, 16777216 ;  /* 0x4b8000000909e820 */ /* 0x000fe20000400000 */
[----:B------:R-:W-:-:S02]  /*06f0*/  SEL R4, R11, R4, !P0 ;  /* 0x000000040b047207 */ /* 0x000fc40004000000 */
[----:B------:R-:W-:-:S03]  /*0700*/  SEL R5, R8, R5, !P0 ;  /* 0x0000000508057207 */ /* 0x000fc60004000000 */
[----:B------:R-:W2:Y:S01]  /*0710*/  LDC.64 R6, c[0x0][0x268] ;  /* 0x00009a00ff067b82 */ /* 0x000ea20000000a00 */
[----:B0-----:R-:W-:Y:S01]  /*0720*/  FMUL R9, R0, R9 ;  /* 0x0000000900097220 */ /* 0x001fe20000400000 */
[C---:B------:R-:W-:Y:S01]  /*0730*/  FADD R0, -R14.reuse, R4 ;  /* 0x000000040e007221 */ /* 0x040fe20000000100 */
[----:B------:R-:W-:-:S03]  /*0740*/  FADD R14, -R14, R5 ;  /* 0x000000050e0e7221 */ /* 0x000fc60000000100 */
[-C--:B------:R-:W-:Y:S01]  /*0750*/  FMUL R0, R0, R9.reuse ;  /* 0x0000000900007220 */ /* 0x080fe20000400000 */
[----:B------:R-:W-:-:S03]  /*0760*/  FMUL R9, R14, R9 ;  /* 0x000000090e097220 */ /* 0x000fc60000400000 */
[C-C-:B-----5:R-:W-:Y:S01]  /*0770*/  FFMA R0, R15.reuse, R0, R20.reuse ;  /* 0x000000000f007223 */ /* 0x160fe20000000014 */
[----:B------:R-:W-:-:S04]  /*0780*/  FFMA R9, R15, R9, R20 ;  /* 0x000000090f097223 */ /* 0x000fc80000000014 */
[----:B------:R-:W-:Y:S02]  /*0790*/  FSETP.GEU.AND P0, PT, R0, RZ, PT ;  /* 0x000000ff0000720b */ /* 0x000fe40003f0e000 */
[C---:B------:R-:W-:Y:S01]  /*07a0*/  FSETP.GEU.AND P1, PT, R9.reuse, RZ, PT ;  /* 0x000000ff0900720b */ /* 0x040fe20003f2e000 */
[----:B-1----:R-:W-:Y:S01]  /*07b0*/  IMAD.WIDE R2, R18, 0x4, R2 ;  /* 0x0000000412027825 */ /* 0x002fe200078e0202 */
[----:B------:R-:W-:Y:S02]  /*07c0*/  FSEL R8, R0, RZ, P0 ;  /* 0x000000ff00087208 */ /* 0x000fe40000000000 */
[----:B------:R-:W-:Y:S01]  /*07d0*/  FSEL R9, R9, RZ, P1 ;  /* 0x000000ff09097208 */ /* 0x000fe20000800000 */
[----:B--2---:R-:W-:-:S05]  /*07e0*/  IMAD.WIDE R6, R18, 0x4, R6 ;  /* 0x0000000412067825 */ /* 0x004fca00078e0206 */
[----:B------:R-:W-:Y:S04]  /*07f0*/  STG.E.64 desc[UR4][R6.64], R4 ;  /* 0x0000000406007986 */ /* 0x000fe8000c101b04 */
[----:B------:R-:W-:Y:S01]  /*0800*/  STG.E.64 desc[UR4][R2.64], R8 ;  /* 0x0000000802007986 */ /* 0x000fe2000c101b04 */
[----:B------:R-:W-:Y:S05]  /*0810*/  EXIT ;  /* 0x000000000000794d */ /* 0x000fea0003800000 */
.L_x_0:
[----:B------:R-:W-:-:S00]  /*0820*/  BRA `(.L_x_0) ;  /* 0xfffffffc00fc7947 */ /* 0x000fc0000383ffff */
[----:B------:R-:W-:-:S00]  /*0830*/  NOP ;  /* 0x0000000000007918 */ /* 0x000fc00000000000 */
        /* <DEDUP_REMOVED lines=12> */
.L_x_1:


//--------------------- .nv.global.init           --------------------------
	.section	.nv.global.init,"aw",@progbits
.nv.global.init:
	.type		_$_str,@object
	.size		_$_str,(_$_str_$_2 - _$_str)
_$_str:
        /*0000*/ 	.byte	0x5f, 0x5f, 0x43, 0x55, 0x44, 0x41, 0x5f, 0x46, 0x54, 0x5a, 0x00
	.type		_$_str_$_2,@object
	.size		_$_str_$_2,(.L_1 - _$_str_$_2)
_$_str_$_2:
        /*000b*/ 	.byte	0x5f, 0x5f, 0x43, 0x55, 0x44, 0x41, 0x5f, 0x50, 0x52, 0x45, 0x43, 0x5f, 0x53, 0x51, 0x52, 0x54
        /*001b*/ 	.byte	0x00
.L_1:


//--------------------- .nv.constant0.triton_poi_fused__native_batch_norm_legit_no_training_cat_relu_17 --------------------------
	.section	.nv.constant0.triton_poi_fused__native_batch_norm_legit_no_training_cat_relu_17,"a",@progbits
	.sectionflags	@""
	.align	4
.nv.constant0.triton_poi_fused__native_batch_norm_legit_no_training_cat_relu_17:
	.zero		636
